	.headerflags	@"EF_CUDA_TEXMODE_UNIFIED EF_CUDA_64BIT_ADDRESS EF_CUDA_ACCELERATORS EF_CUDA_SM90 EF_CUDA_VIRTUAL_SM(EF_CUDA_SM90)"
	.elftype	@"ET_EXEC"


//--------------------- .nv.info                  --------------------------
	.section	.nv.info,"",@"SHT_CUDA_INFO"
	.align	4


	//----- nvinfo : EIATTR_REGCOUNT
	.align		4
        /*0000*/ 	.byte	0x04, 0x2f
        /*0002*/ 	.short	(.L_3 - .L_2)
	.align		4
.L_2:
        /*0004*/ 	.word	index@(triton_poi_fused__native_batch_norm_legit_no_training_hardswish_37)
        /*0008*/ 	.word	0x00000012


	//----- nvinfo : EIATTR_MIN_STACK_SIZE
	.align		4
.L_3:
        /*000c*/ 	.byte	0x04, 0x12
        /*000e*/ 	.short	(.L_5 - .L_4)
	.align		4
.L_4:
        /*0010*/ 	.word	index@(triton_poi_fused__native_batch_norm_legit_no_training_hardswish_37)
        /*0014*/ 	.word	0x00000000


	//----- nvinfo : EIATTR_FRAME_SIZE
	.align		4
.L_5:
        /*0018*/ 	.byte	0x04, 0x11
        /*001a*/ 	.short	(.L_7 - .L_6)
	.align		4
.L_6:
        /*001c*/ 	.word	index@(triton_poi_fused__native_batch_norm_legit_no_training_hardswish_37)
        /*0020*/ 	.word	0x00000000


	//----- nvinfo : EIATTR_MIN_STACK_SIZE
	.align		4
.L_7:
        /*0024*/ 	.byte	0x04, 0x12
        /*0026*/ 	.short	(.L_9 - .L_8)
	.align		4
.L_8:
        /*0028*/ 	.word	index@(triton_poi_fused__native_batch_norm_legit_no_training_hardswish_37)
        /*002c*/ 	.word	0x00000000
.L_9:


//--------------------- .nv.info.triton_poi_fused__native_batch_norm_legit_no_training_hardswish_37 --------------------------
	.section	.nv.info.triton_poi_fused__native_batch_norm_legit_no_training_hardswish_37,"",@"SHT_CUDA_INFO"
	.sectionflags	@""
	.align	4


	//----- nvinfo : EIATTR_CUDA_API_VERSION
	.align		4
        /*0000*/ 	.byte	0x04, 0x37
        /*0002*/ 	.short	(.L_11 - .L_10)
.L_10:
        /*0004*/ 	.word	0x0000007c


	//----- nvinfo : EIATTR_KPARAM_INFO
	.align		4
.L_11:
        /*0008*/ 	.byte	0x04, 0x17
        /*000a*/ 	.short	(.L_13 - .L_12)
.L_12:
        /*000c*/ 	.word	0x00000000
        /*0010*/ 	.short	0x0006
        /*0012*/ 	.short	0x0030
        /*0014*/ 	.byte	0x00, 0xf0, 0x11, 0x00


	//----- nvinfo : EIATTR_KPARAM_INFO
	.align		4
.L_13:
        /*0018*/ 	.byte	0x04, 0x17
        /*001a*/ 	.short	(.L_15 - .L_14)
.L_14:
        /*001c*/ 	.word	0x00000000
        /*0020*/ 	.short	0x0005
        /*0022*/ 	.short	0x0028
        /*0024*/ 	.byte	0x00, 0xf4, 0x21, 0x00


	//----- nvinfo : EIATTR_KPARAM_INFO
	.align		4
.L_15:
        /*0028*/ 	.byte	0x04, 0x17
        /*002a*/ 	.short	(.L_17 - .L_16)
.L_16:
        /*002c*/ 	.word	0x00000000
        /*0030*/ 	.short	0x0004
        /*0032*/ 	.short	0x0020
        /*0034*/ 	.byte	0x00, 0xf4, 0x21, 0x00


	//----- nvinfo : EIATTR_KPARAM_INFO
	.align		4
.L_17:
        /*0038*/ 	.byte	0x04, 0x17
        /*003a*/ 	.short	(.L_19 - .L_18)
.L_18:
        /*003c*/ 	.word	0x00000000
        /*0040*/ 	.short	0x0003
        /*0042*/ 	.short	0x0018
        /*0044*/ 	.byte	0x00, 0xf4, 0x21, 0x00


	//----- nvinfo : EIATTR_KPARAM_INFO
	.align		4
.L_19:
        /*0048*/ 	.byte	0x04, 0x17
        /*004a*/ 	.short	(.L_21 - .L_20)
.L_20:
        /*004c*/ 	.word	0x00000000
        /*0050*/ 	.short	0x0002
        /*0052*/ 	.short	0x0010
        /*0054*/ 	.byte	0x00, 0xf4, 0x21, 0x00


	//----- nvinfo : EIATTR_KPARAM_INFO
	.align		4
.L_21:
        /*0058*/ 	.byte	0x04, 0x17
        /*005a*/ 	.short	(.L_23 - .L_22)
.L_22:
        /*005c*/ 	.word	0x00000000
        /*0060*/ 	.short	0x0001
        /*0062*/ 	.short	0x0008
        /*0064*/ 	.byte	0x00, 0xf4, 0x21, 0x00


	//----- nvinfo : EIATTR_KPARAM_INFO
	.align		4
.L_23:
        /*0068*/ 	.byte	0x04, 0x17
        /*006a*/ 	.short	(.L_25 - .L_24)
.L_24:
        /*006c*/ 	.word	0x00000000
        /*0070*/ 	.short	0x0000
        /*0072*/ 	.short	0x0000
        /*0074*/ 	.byte	0x00, 0xf4, 0x21, 0x00


	//----- nvinfo : EIATTR_SPARSE_MMA_MASK
	.align		4
.L_25:
        /*0078*/ 	.byte	0x03, 0x50
        /*007a*/ 	.short	0x0000


	//----- nvinfo : EIATTR_MAXREG_COUNT
	.align		4
        /*007c*/ 	.byte	0x03, 0x1b
        /*007e*/ 	.short	0x00ff


	//----- nvinfo : EIATTR_EXIT_INSTR_OFFSETS
	.align		4
        /*0080*/ 	.byte	0x04, 0x1c
        /*0082*/ 	.short	(.L_27 - .L_26)


	//   ....[0]....
.L_26:
        /*0084*/ 	.word	0x00000340


	//   ....[1]....
        /*0088*/ 	.word	0x00000370


	//----- nvinfo : EIATTR_REQNTID
	.align		4
.L_27:
        /*008c*/ 	.byte	0x04, 0x10
        /*008e*/ 	.short	(.L_29 - .L_28)
.L_28:
        /*0090*/ 	.word	0x00000080
        /*0094*/ 	.word	0x00000001
        /*0098*/ 	.word	0x00000001


	//----- nvinfo : EIATTR_CBANK_PARAM_SIZE
	.align		4
.L_29:
        /*009c*/ 	.byte	0x03, 0x19
        /*009e*/ 	.short	0x0034


	//----- nvinfo : EIATTR_PARAM_CBANK
	.align		4
        /*00a0*/ 	.byte	0x04, 0x0a
        /*00a2*/ 	.short	(.L_31 - .L_30)
	.align		4
.L_30:
        /*00a4*/ 	.word	index@(.nv.constant0.triton_poi_fused__native_batch_norm_legit_no_training_hardswish_37)
        /*00a8*/ 	.short	0x0210
        /*00aa*/ 	.short	0x0034


	//----- nvinfo : EIATTR_SW_WAR
	.align		4
.L_31:
        /*00ac*/ 	.byte	0x04, 0x36
        /*00ae*/ 	.short	(.L_33 - .L_32)
.L_32:
        /*00b0*/ 	.word	0x00000008
.L_33:


//--------------------- .nv.callgraph             --------------------------
	.section	.nv.callgraph,"",@"SHT_CUDA_CALLGRAPH"
	.align	4
	.sectionentsize	8
	.align		4
        /*0000*/ 	.word	0x00000000
	.align		4
        /*0004*/ 	.word	0xffffffff
	.align		4
        /*0008*/ 	.word	0x00000000
	.align		4
        /*000c*/ 	.word	0xfffffffe
	.align		4
        /*0010*/ 	.word	0x00000000
	.align		4
        /*0014*/ 	.word	0xfffffffd
	.align		4
        /*0018*/ 	.word	0x00000000
	.align		4
        /*001c*/ 	.word	0xfffffffc


//--------------------- .nv.constant4             --------------------------
	.section	.nv.constant4,"a",@progbits
	.align	8
	.align		8
.nv.constant4:
        /*0000*/ 	.dword	_$_str
	.align		8
        /*0008*/ 	.dword	_$_str_$_2


//--------------------- .text.triton_poi_fused__native_batch_norm_legit_no_training_hardswish_37 --------------------------
	.section	.text.triton_poi_fused__native_batch_norm_legit_no_training_hardswish_37,"ax",@progbits
	.align	128
        .global         triton_poi_fused__native_batch_norm_legit_no_training_hardswish_37
        .type           triton_poi_fused__native_batch_norm_legit_no_training_hardswish_37,@function
        .size           triton_poi_fused__native_batch_norm_legit_no_training_hardswish_37,(.L_x_1 - triton_poi_fused__native_batch_norm_legit_no_training_hardswish_37)
        .other          triton_poi_fused__native_batch_norm_legit_no_training_hardswish_37,@"STO_CUDA_ENTRY STV_DEFAULT"
triton_poi_fused__native_batch_norm_legit_no_training_hardswish_37:
.text.triton_poi_fused__native_batch_norm_legit_no_training_hardswish_37:
[----:B------:R-:W0:Y:S01]  /*0000*/  LDC R1, c[0x0][0x28] ;  /* 0x00000a00ff017b82 */ /* 0x000e220000000800 */
[----:B------:R-:W1:Y:S07]  /*0010*/  S2R R0, SR_TID.X ;  /* 0x0000000000007919 */ /* 0x000e6e0000002100 */
[----:B------:R-:W2:Y:S01]  /*0020*/  LDC.64 R6, c[0x0][0x228] ;  /* 0x00008a00ff067b82 */ /* 0x000ea20000000a00 */
[----:B------:R-:W-:Y:S01]  /*0030*/  CS2R R14, SRZ ;  /* 0x00000000000e7805 */ /* 0x000fe2000001ff00 */
[----:B------:R-:W-:Y:S01]  /*0040*/  ULDC.64 UR4, c[0x0][0x208] ;  /* 0x0000820000047ab9 */ /* 0x000fe20000000a00 */
[----:B------:R-:W3:Y:S05]  /*0050*/  S2R R3, SR_CTAID.X ;  /* 0x0000000000037919 */ /* 0x000eea0000002500 */
[----:B------:R-:W4:Y:S08]  /*0060*/  LDC.64 R4, c[0x0][0x220] ;  /* 0x00008800ff047b82 */ /* 0x000f300000000a00 */
[----:B------:R-:W5:Y:S08]  /*0070*/  LDC.64 R8, c[0x0][0x230] ;  /* 0x00008c00ff087b82 */ /* 0x000f700000000a00 */
[----:B------:R-:W5:Y:S01]  /*0080*/  LDC.64 R10, c[0x0][0x238] ;  /* 0x00008e00ff0a7b82 */ /* 0x000f620000000a00 */
[----:B-1----:R-:W-:-:S04]  /*0090*/  LOP3.LUT R0, R0, 0x7f, RZ, 0xc0, !PT ;  /* 0x0000007f00007812 */ /* 0x002fc800078ec0ff */
[----:B---3--:R-:W-:-:S04]  /*00a0*/  LEA R0, R3, R0, 0x7 ;  /* 0x0000000003007211 */ /* 0x008fc800078e38ff */
[C---:B------:R-:W-:Y:S01]  /*00b0*/  ISETP.GE.AND P0, PT, R0.reuse, 0x2400, PT ;  /* 0x000024000000780c */ /* 0x040fe20003f06270 */
[----:B------:R-:W-:-:S05]  /*00c0*/  IMAD.HI R2, R0, 0x38e38e39, RZ ;  /* 0x38e38e3900027827 */ /* 0x000fca00078e02ff */
[----:B------:R-:W-:-:S04]  /*00d0*/  SHF.R.U32.HI R3, RZ, 0x1f, R2 ;  /* 0x0000001fff037819 */ /* 0x000fc80000011602 */
[----:B------:R-:W-:-:S05]  /*00e0*/  LEA.HI.SX32 R3, R2, R3, 0x1b ;  /* 0x0000000302037211 */ /* 0x000fca00078fdaff */
[----:B------:R-:W-:Y:S02]  /*00f0*/  IMAD R13, R3, -0x90, R0 ;  /* 0xffffff70030d7824 */ /* 0x000fe400078e0200 */
[----:B------:R-:W1:Y:S02]  /*0100*/  LDC.64 R2, c[0x0][0x218] ;  /* 0x00008600ff027b82 */ /* 0x000e640000000a00 */
[----:B--2---:R-:W-:-:S05]  /*0110*/  IMAD.WIDE R6, R13, 0x4, R6 ;  /* 0x000000040d067825 */ /* 0x004fca00078e0206 */
[----:B------:R5:W2:Y:S01]  /*0120*/  @!P0 LDG.E.EL R14, desc[UR4][R6.64] ;  /* 0x00000004060e8981 */ /* 0x000aa2000c2e1900 */
[----:B------:R-:W-:Y:S01]  /*0130*/  HFMA2.MMA R12, -RZ, RZ, 0, 0 ;  /* 0x00000000ff0c7435 */ /* 0x000fe200000001ff */
[----:B----4-:R-:W-:-:S05]  /*0140*/  IMAD.WIDE R4, R13, 0x4, R4 ;  /* 0x000000040d047825 */ /* 0x010fca00078e0204 */
[----:B------:R-:W3:Y:S01]  /*0150*/  @!P0 LDG.E.EL R15, desc[UR4][R4.64] ;  /* 0x00000004040f8981 */ /* 0x000ee2000c2e1900 */
[----:B-----5:R-:W-:-:S04]  /*0160*/  IMAD.WIDE R6, R13, 0x4, R8 ;  /* 0x000000040d067825 */ /* 0x020fc800078e0208 */
[----:B-1----:R-:W-:-:S04]  /*0170*/  IMAD.WIDE R2, R0, 0x4, R2 ;  /* 0x0000000400027825 */ /* 0x002fc800078e0202 */
[----:B0-----:R-:W-:Y:S01]  /*0180*/  IMAD.WIDE R8, R13, 0x4, R10 ;  /* 0x000000040d087825 */ /* 0x001fe200078e020a */
[----:B------:R0:W3:Y:S01]  /*0190*/  @!P0 LDG.E R12, desc[UR4][R2.64] ;  /* 0x00000004020c8981 */ /* 0x0000e2000c1e1900 */
[----:B------:R-:W-:-:S06]  /*01a0*/  CS2R R10, SRZ ;  /* 0x00000000000a7805 */ /* 0x000fcc000001ff00 */
[----:B------:R-:W4:Y:S04]  /*01b0*/  @!P0 LDG.E.EL R10, desc[UR4][R6.64] ;  /* 0x00000004060a8981 */ /* 0x000f28000c2e1900 */
[----:B------:R-:W4:Y:S01]  /*01c0*/  @!P0 LDG.E.EL R11, desc[UR4][R8.64] ;  /* 0x00000004080b8981 */ /* 0x000f22000c2e1900 */
[----:B0-----:R-:W-:Y:S01]  /*01d0*/  MOV R2, 0x3e800000 ;  /* 0x3e80000000027802 */ /* 0x001fe20000000f00 */
[----:B--2---:R-:W-:-:S04]  /*01e0*/  FADD R14, R14, 0.0010000000474974513054 ;  /* 0x3a83126f0e0e7421 */ /* 0x004fc80000000000 */
[----:B------:R-:W0:Y:S02]  /*01f0*/  MUFU.SQRT R13, R14 ;  /* 0x0000000e000d7308 */ /* 0x000e240000002000 */
[C---:B0-----:R-:W-:Y:S02]  /*0200*/  FSETP.GT.AND P1, PT, R13.reuse, 8.50705917302346158658e+37, PT ;  /* 0x7e8000000d00780b */ /* 0x041fe40003f24000 */
[----:B------:R-:W-:-:S11]  /*0210*/  FSETP.GEU.AND P2, PT, R13, 1.175494350822287508e-38, PT ;  /* 0x008000000d00780b */ /* 0x000fd60003f4e000 */
[----:B------:R-:W-:-:S04]  /*0220*/  @P1 FMUL R13, R13, 0.25 ;  /* 0x3e8000000d0d1820 */ /* 0x000fc80000400000 */
[----:B------:R-:W-:-:S06]  /*0230*/  @!P2 FMUL R13, R13, 16777216 ;  /* 0x4b8000000d0da820 */ /* 0x000fcc0000400000 */
[----:B------:R-:W0:Y:S01]  /*0240*/  MUFU.RCP R13, R13 ;  /* 0x0000000d000d7308 */ /* 0x000e220000001000 */
[----:B------:R-:W-:Y:S01]  /*0250*/  FSEL R2, R2, 1, P1 ;  /* 0x3f80000002027808 */ /* 0x000fe20000800000 */
[----:B---3--:R-:W-:-:S04]  /*0260*/  FADD R12, -R15, R12 ;  /* 0x0000000c0f0c7221 */ /* 0x008fc80000000100 */
[----:B------:R-:W-:-:S04]  /*0270*/  @!P2 FMUL R2, R2, 16777216 ;  /* 0x4b8000000202a820 */ /* 0x000fc80000400000 */
[----:B0-----:R-:W-:-:S04]  /*0280*/  FMUL R3, R13, R2 ;  /* 0x000000020d037220 */ /* 0x001fc80000400000 */
[----:B------:R-:W-:Y:S02]  /*0290*/  FMUL R12, R12, R3 ;  /* 0x000000030c0c7220 */ /* 0x000fe40000400000 */
[----:B------:R-:W0:Y:S02]  /*02a0*/  LDC.64 R2, c[0x0][0x210] ;  /* 0x00008400ff027b82 */ /* 0x000e240000000a00 */
[----:B----4-:R-:W-:-:S04]  /*02b0*/  FFMA R10, R12, R10, R11 ;  /* 0x0000000a0c0a7223 */ /* 0x010fc8000000000b */
[----:B------:R-:W-:-:S05]  /*02c0*/  FADD R4, R10, 3 ;  /* 0x404000000a047421 */ /* 0x000fca0000000000 */
[----:B------:R-:W-:-:S04]  /*02d0*/  FSETP.GTU.AND P1, PT, R4, RZ, PT ;  /* 0x000000ff0400720b */ /* 0x000fc80003f2c000 */
[----:B------:R-:W-:-:S04]  /*02e0*/  FSEL R5, R4, RZ, P1 ;  /* 0x000000ff04057208 */ /* 0x000fc80000800000 */
[C---:B------:R-:W-:Y:S02]  /*02f0*/  FSETP.GEU.AND P2, PT, R5.reuse, 6, PT ;  /* 0x40c000000500780b */ /* 0x040fe40003f4e000 */
[----:B------:R-:W-:Y:S01]  /*0300*/  FSETP.NAN.AND P1, PT, R5, R5, PT ;  /* 0x000000050500720b */ /* 0x000fe20003f28000 */
[----:B0-----:R-:W-:-:S10]  /*0310*/  IMAD.WIDE R2, R0, 0x4, R2 ;  /* 0x0000000400027825 */ /* 0x001fd400078e0202 */
[----:B------:R-:W-:-:S05]  /*0320*/  @P2 FSEL R5, R5, 6, P1 ;  /* 0x40c0000005052808 */ /* 0x000fca0000800000 */
[----:B------:R-:W-:Y:S01]  /*0330*/  FMUL R5, R10, R5 ;  /* 0x000000050a057220 */ /* 0x000fe20000400000 */
[----:B------:R-:W-:Y:S06]  /*0340*/  @P0 EXIT ;  /* 0x000000000000094d */ /* 0x000fec0003800000 */
[----:B------:R-:W-:-:S05]  /*0350*/  FMUL R5, R5, 0.16666667163372039795 ;  /* 0x3e2aaaab05057820 */ /* 0x000fca0000400000 */
[----:B------:R-:W-:Y:S01]  /*0360*/  STG.E desc[UR4][R2.64], R5 ;  /* 0x0000000502007986 */ /* 0x000fe2000c101904 */
[----:B------:R-:W-:Y:S05]  /*0370*/  EXIT ;  /* 0x000000000000794d */ /* 0x000fea0003800000 */
.L_x_0:
[----:B------:R-:W-:-:S00]  /*0380*/  BRA `(.L_x_0) ;  /* 0xfffffffc00fc7947 */ /* 0x000fc0000383ffff */
[----:B------:R-:W-:-:S00]  /*0390*/  NOP ;  /* 0x0000000000007918 */ /* 0x000fc00000000000 */
        /* <DEDUP_REMOVED lines=14> */
.L_x_1:


//--------------------- .nv.global.init           --------------------------
	.section	.nv.global.init,"aw",@progbits
.nv.global.init:
	.type		_$_str,@object
	.size		_$_str,(_$_str_$_2 - _$_str)
_$_str:
        /*0000*/ 	.byte	0x5f, 0x5f, 0x43, 0x55, 0x44, 0x41, 0x5f, 0x46, 0x54, 0x5a, 0x00
	.type		_$_str_$_2,@object
	.size		_$_str_$_2,(.L_1 - _$_str_$_2)
_$_str_$_2:
        /*000b*/ 	.byte	0x5f, 0x5f, 0x43, 0x55, 0x44, 0x41, 0x5f, 0x50, 0x52, 0x45, 0x43, 0x5f, 0x53, 0x51, 0x52, 0x54
        /*001b*/ 	.byte	0x00
.L_1:


//--------------------- .nv.constant0.triton_poi_fused__native_batch_norm_legit_no_training_hardswish_37 --------------------------
	.section	.nv.constant0.triton_poi_fused__native_batch_norm_legit_no_training_hardswish_37,"a",@progbits
	.sectionflags	@""
	.align	4
.nv.constant0.triton_poi_fused__native_batch_norm_legit_no_training_hardswish_37:
	.zero		580
